//
// Generated by NVIDIA NVVM Compiler
//
// Compiler Build ID: CL-36424714
// Cuda compilation tools, release 13.0, V13.0.88
// Based on NVVM 20.0.0
//

.version 9.0
.target sm_100
.address_size 64

	// .globl	_Z12gaussianBlurPfi

.visible .entry _Z12gaussianBlurPfi(
	.param .u64 .ptr .align 1 _Z12gaussianBlurPfi_param_0,
	.param .u32 _Z12gaussianBlurPfi_param_1
)
{
	.reg .pred 	%p<4>;
	.reg .b32 	%r<10>;
	.reg .b32 	%f<5>;
	.reg .b64 	%rd<7>;
	.reg .b64 	%fd<7>;

	ld.param.u64 	%rd1, [_Z12gaussianBlurPfi_param_0];
	ld.param.u32 	%r2, [_Z12gaussianBlurPfi_param_1];
	mov.u32 	%r4, %ntid.x;
	mov.u32 	%r5, %ctaid.x;
	mov.u32 	%r6, %tid.x;
	mad.lo.s32 	%r7, %r4, %r5, %r6;
	setp.lt.s32 	%p1, %r7, 1;
	add.s32 	%r8, %r2, -2;
	setp.gt.s32 	%p2, %r7, %r8;
	or.pred  	%p3, %p1, %p2;
	@%p3 bra 	$L__BB0_2;
	cvta.to.global.u64 	%rd2, %rd1;
	add.s32 	%r9, %r7, -1;
	mul.wide.u32 	%rd3, %r9, 4;
	add.s64 	%rd4, %rd2, %rd3;
	ld.global.f32 	%f1, [%rd4];
	cvt.f64.f32 	%fd1, %f1;
	mul.wide.u32 	%rd5, %r7, 4;
	add.s64 	%rd6, %rd2, %rd5;
	ld.global.f32 	%f2, [%rd6];
	cvt.f64.f32 	%fd2, %f2;
	mul.f64 	%fd3, %fd2, 0d3FE0000000000000;
	fma.rn.f64 	%fd4, %fd1, 0d3FD0000000000000, %fd3;
	ld.global.f32 	%f3, [%rd6+4];
	cvt.f64.f32 	%fd5, %f3;
	fma.rn.f64 	%fd6, %fd5, 0d3FD0000000000000, %fd4;
	cvt.rn.f32.f64 	%f4, %fd6;
	st.global.f32 	[%rd6], %f4;
$L__BB0_2:
	ret;

}


// ===== COMPILED SASS (sm_100) =====

	.target	sm_100

	.elftype	@"ET_EXEC"


//--------------------- .note.nv.tkinfo           --------------------------
	.section	.note.nv.tkinfo,"",@"SHT_NOTE"
	.sectionflags	@"SHF_NOTE_NV_TKINFO"
	.tkinfo
        /*0018*/ 	.word	0x00000002
        /*0030*/ 	.string	""
        /*0030*/ 	.string	"ptxas"
        /*0030*/ 	.string	"Cuda compilation tools, release 13.0, V13.0.88"
        /*0030*/ 	.string	"Build cuda_13.0.r13.0/compiler.36424714_0"
        /*0030*/ 	.string	"-arch sm_100 -m 64 "



//--------------------- .note.nv.cuinfo           --------------------------
	.section	.note.nv.cuinfo,"",@"SHT_NOTE"
	.sectionflags	@"SHF_NOTE_NV_CUINFO"
        /*0018*/ 	.short	0x0002
        /*001a*/ 	.short	0x0064
        /*001c*/ 	.short	0x0082
	.zero		2


//--------------------- .nv.info                  --------------------------
	.section	.nv.info,"",@"SHT_CUDA_INFO"
	.align	4


	//----- nvinfo : EIATTR_REGCOUNT
	.align		4
        /*0000*/ 	.byte	0x04, 0x2f
        /*0002*/ 	.short	(.L_1 - .L_0)
	.align		4
.L_0:
        /*0004*/ 	.word	index@(_Z12gaussianBlurPfi)
        /*0008*/ 	.word	0x0000000e


	//----- nvinfo : EIATTR_FRAME_SIZE
	.align		4
.L_1:
        /*000c*/ 	.byte	0x04, 0x11
        /*000e*/ 	.short	(.L_3 - .L_2)
	.align		4
.L_2:
        /*0010*/ 	.word	index@(_Z12gaussianBlurPfi)
        /*0014*/ 	.word	0x00000000


	//----- nvinfo : EIATTR_MIN_STACK_SIZE
	.align		4
.L_3:
        /*0018*/ 	.byte	0x04, 0x12
        /*001a*/ 	.short	(.L_5 - .L_4)
	.align		4
.L_4:
        /*001c*/ 	.word	index@(_Z12gaussianBlurPfi)
        /*0020*/ 	.word	0x00000000
.L_5:


//--------------------- .nv.compat                --------------------------
	.section	.nv.compat,"",@"SHT_CUDA_COMPAT_INFO"
	.align	4
        /*0000*/ 	.byte	0x02, 0x09, 0x00, 0x00, 0x02, 0x02, 0x01, 0x00, 0x02, 0x05, 0x05, 0x00, 0x03, 0x07, 0x01, 0x01
        /*0010*/ 	.byte	0x02, 0x03, 0x00, 0x00, 0x02, 0x06, 0x01, 0x00, 0x04, 0x0b, 0x08, 0x00, 0x01, 0x00, 0x00, 0x00
        /*0020*/ 	.byte	0x00, 0x00, 0x00, 0x00


//--------------------- .nv.info._Z12gaussianBlurPfi --------------------------
	.section	.nv.info._Z12gaussianBlurPfi,"",@"SHT_CUDA_INFO"
	.sectionflags	@""
	.align	4


	//----- nvinfo : EIATTR_CUDA_API_VERSION
	.align		4
        /*0000*/ 	.byte	0x04, 0x37
        /*0002*/ 	.short	(.L_7 - .L_6)
.L_6:
        /*0004*/ 	.word	0x00000082


	//----- nvinfo : EIATTR_KPARAM_INFO
	.align		4
.L_7:
        /*0008*/ 	.byte	0x04, 0x17
        /*000a*/ 	.short	(.L_9 - .L_8)
.L_8:
        /*000c*/ 	.word	0x00000000
        /*0010*/ 	.short	0x0001
        /*0012*/ 	.short	0x0008
        /*0014*/ 	.byte	0x00, 0xf0, 0x11, 0x00


	//----- nvinfo : EIATTR_KPARAM_INFO
	.align		4
.L_9:
        /*0018*/ 	.byte	0x04, 0x17
        /*001a*/ 	.short	(.L_11 - .L_10)
.L_10:
        /*001c*/ 	.word	0x00000000
        /*0020*/ 	.short	0x0000
        /*0022*/ 	.short	0x0000
        /*0024*/ 	.byte	0x00, 0xf5, 0x21, 0x00


	//----- nvinfo : EIATTR_SPARSE_MMA_MASK
	.align		4
.L_11:
        /*0028*/ 	.byte	0x03, 0x50
        /*002a*/ 	.short	0x0000


	//----- nvinfo : EIATTR_MAXREG_COUNT
	.align		4
        /*002c*/ 	.byte	0x03, 0x1b
        /*002e*/ 	.short	0x00ff


	//----- nvinfo : EIATTR_MERCURY_ISA_VERSION
	.align		4
        /*0030*/ 	.byte	0x03, 0x5f
        /*0032*/ 	.short	0x0101


	//----- nvinfo : EIATTR_VRC_CTA_INIT_COUNT
	.align		4
        /*0034*/ 	.byte	0x02, 0x4a
	.zero		1
	.zero		1


	//----- nvinfo : EIATTR_EXIT_INSTR_OFFSETS
	.align		4
        /*0038*/ 	.byte	0x04, 0x1c
        /*003a*/ 	.short	(.L_13 - .L_12)


	//   ....[0]....
.L_12:
        /*003c*/ 	.word	0x00000090


	//   ....[1]....
        /*0040*/ 	.word	0x000001a0


	//----- nvinfo : EIATTR_CBANK_PARAM_SIZE
	.align		4
.L_13:
        /*0044*/ 	.byte	0x03, 0x19
        /*0046*/ 	.short	0x000c


	//----- nvinfo : EIATTR_PARAM_CBANK
	.align		4
        /*0048*/ 	.byte	0x04, 0x0a
        /*004a*/ 	.short	(.L_15 - .L_14)
	.align		4
.L_14:
        /*004c*/ 	.word	index@(.nv.constant0._Z12gaussianBlurPfi)
        /*0050*/ 	.short	0x0380
        /*0052*/ 	.short	0x000c


	//----- nvinfo : EIATTR_SW_WAR
	.align		4
.L_15:
        /*0054*/ 	.byte	0x04, 0x36
        /*0056*/ 	.short	(.L_17 - .L_16)
.L_16:
        /*0058*/ 	.word	0x00000008
.L_17:


//--------------------- .nv.callgraph             --------------------------
	.section	.nv.callgraph,"",@"SHT_CUDA_CALLGRAPH"
	.align	4
	.sectionentsize	8
	.align		4
        /*0000*/ 	.word	0x00000000
	.align		4
        /*0004*/ 	.word	0xffffffff
	.align		4
        /*0008*/ 	.word	0x00000000
	.align		4
        /*000c*/ 	.word	0xfffffffe
	.align		4
        /*0010*/ 	.word	0x00000000
	.align		4
        /*0014*/ 	.word	0xfffffffd
	.align		4
        /*0018*/ 	.word	0x00000000
	.align		4
        /*001c*/ 	.word	0xfffffffc


//--------------------- .text._Z12gaussianBlurPfi --------------------------
	.section	.text._Z12gaussianBlurPfi,"ax",@progbits
	.align	128
        .global         _Z12gaussianBlurPfi
        .type           _Z12gaussianBlurPfi,@function
        .size           _Z12gaussianBlurPfi,(.L_x_1 - _Z12gaussianBlurPfi)
        .other          _Z12gaussianBlurPfi,@"STO_CUDA_ENTRY STV_DEFAULT"
_Z12gaussianBlurPfi:
.text._Z12gaussianBlurPfi:
[----:B------:R-:W-:Y:S01]  /*0000*/  LDC R1, c[0x0][0x37c] ;  /* 0x0000df00ff017b82 */ /* 0x000fe20000000800 */
[----:B------:R-:W0:Y:S01]  /*0010*/  S2R R7, SR_CTAID.X ;  /* 0x0000000000077919 */ /* 0x000e220000002500 */
[----:B------:R-:W1:Y:S01]  /*0020*/  LDCU UR4, c[0x0][0x388] ;  /* 0x00007100ff0477ac */ /* 0x000e620008000800 */
[----:B------:R-:W0:Y:S01]  /*0030*/  S2R R0, SR_TID.X ;  /* 0x0000000000007919 */ /* 0x000e220000002100 */
[----:B------:R-:W0:Y:S01]  /*0040*/  LDCU UR5, c[0x0][0x360] ;  /* 0x00006c00ff0577ac */ /* 0x000e220008000800 */
[----:B-1----:R-:W-:Y:S01]  /*0050*/  UIADD3 UR4, UPT, UPT, UR4, -0x2, URZ ;  /* 0xfffffffe04047890 */ /* 0x002fe2000fffe0ff */
[----:B0-----:R-:W-:-:S05]  /*0060*/  IMAD R7, R7, UR5, R0 ;  /* 0x0000000507077c24 */ /* 0x001fca000f8e0200 */
[----:B------:R-:W-:-:S04]  /*0070*/  ISETP.GT.AND P0, PT, R7, UR4, PT ;  /* 0x0000000407007c0c */ /* 0x000fc8000bf04270 */
[----:B------:R-:W-:-:S13]  /*0080*/  ISETP.LT.OR P0, PT, R7, 0x1, P0 ;  /* 0x000000010700780c */ /* 0x000fda0000701670 */
[----:B------:R-:W-:Y:S05]  /*0090*/  @P0 EXIT ;  /* 0x000000000000094d */ /* 0x000fea0003800000 */
[----:B------:R-:W0:Y:S01]  /*00a0*/  LDC.64 R4, c[0x0][0x380] ;  /* 0x0000e000ff047b82 */ /* 0x000e220000000a00 */
[----:B------:R-:W1:Y:S01]  /*00b0*/  LDCU.64 UR4, c[0x0][0x358] ;  /* 0x00006b00ff0477ac */ /* 0x000e620008000a00 */
[C---:B0-----:R-:W-:Y:S01]  /*00c0*/  IMAD.WIDE.U32 R2, R7.reuse, 0x4, R4 ;  /* 0x0000000407027825 */ /* 0x041fe200078e0004 */
[----:B------:R-:W-:-:S04]  /*00d0*/  IADD3 R7, PT, PT, R7, -0x1, RZ ;  /* 0xffffffff07077810 */ /* 0x000fc80007ffe0ff */
[----:B-1----:R-:W2:Y:S01]  /*00e0*/  LDG.E R0, desc[UR4][R2.64] ;  /* 0x0000000402007981 */ /* 0x002ea2000c1e1900 */
[----:B------:R-:W-:-:S03]  /*00f0*/  IMAD.WIDE.U32 R4, R7, 0x4, R4 ;  /* 0x0000000407047825 */ /* 0x000fc600078e0004 */
[----:B------:R-:W3:Y:S04]  /*0100*/  LDG.E R10, desc[UR4][R2.64+0x4] ;  /* 0x00000404020a7981 */ /* 0x000ee8000c1e1900 */
[----:B------:R-:W4:Y:S01]  /*0110*/  LDG.E R4, desc[UR4][R4.64] ;  /* 0x0000000404047981 */ /* 0x000f22000c1e1900 */
[----:B--2---:R-:W0:Y:S08]  /*0120*/  F2F.F64.F32 R8, R0 ;  /* 0x0000000000087310 */ /* 0x004e300000201800 */
[----:B----4-:R-:W1:Y:S01]  /*0130*/  F2F.F64.F32 R6, R4 ;  /* 0x0000000400067310 */ /* 0x010e620000201800 */
[----:B0-----:R-:W-:-:S07]  /*0140*/  DMUL R8, R8, 0.5 ;  /* 0x3fe0000008087828 */ /* 0x001fce0000000000 */
[----:B---3--:R-:W0:Y:S01]  /*0150*/  F2F.F64.F32 R10, R10 ;  /* 0x0000000a000a7310 */ /* 0x008e220000201800 */
[----:B-1----:R-:W-:-:S08]  /*0160*/  DFMA R6, R6, 0.25, R8 ;  /* 0x3fd000000606782b */ /* 0x002fd00000000008 */
[----:B0-----:R-:W-:-:S10]  /*0170*/  DFMA R6, R10, 0.25, R6 ;  /* 0x3fd000000a06782b */ /* 0x001fd40000000006 */
[----:B------:R-:W0:Y:S02]  /*0180*/  F2F.F32.F64 R7, R6 ;  /* 0x0000000600077310 */ /* 0x000e240000301000 */
[----:B0-----:R-:W-:Y:S01]  /*0190*/  STG.E desc[UR4][R2.64], R7 ;  /* 0x0000000702007986 */ /* 0x001fe2000c101904 */
[----:B------:R-:W-:Y:S05]  /*01a0*/  EXIT ;  /* 0x000000000000794d */ /* 0x000fea0003800000 */
.L_x_0:
[----:B------:R-:W-:-:S00]  /*01b0*/  BRA `(.L_x_0) ;  /* 0xfffffffc00fc7947 */ /* 0x000fc0000383ffff */
[----:B------:R-:W-:-:S00]  /*01c0*/  NOP ;  /* 0x0000000000007918 */ /* 0x000fc00000000000 */
        /* <DEDUP_REMOVED lines=11> */
.L_x_1:


//--------------------- .nv.shared.reserved.0     --------------------------
	.section	.nv.shared.reserved.0,"aw",@nobits
	.weak		__nv_reservedSMEM_offset_0_alias
	.size		__nv_reservedSMEM_offset_0_alias, 0, 64
	.other		__nv_reservedSMEM_offset_0_alias,@"STO_CUDA_RESERVED_SHARED STV_DEFAULT"
__nv_reservedSMEM_offset_0_alias:
	.zero		0
	.zero		64


//--------------------- .nv.constant0._Z12gaussianBlurPfi --------------------------
	.section	.nv.constant0._Z12gaussianBlurPfi,"a",@progbits
	.sectionflags	@""
	.align	4
.nv.constant0._Z12gaussianBlurPfi:
	.zero		908


//--------------------- SYMBOLS --------------------------

	.type		.nv.reservedSmem.offset0,@object
	.size		.nv.reservedSmem.offset0,0x4
